	.headerflags	@"EF_CUDA_TEXMODE_UNIFIED EF_CUDA_64BIT_ADDRESS EF_CUDA_ACCELERATORS EF_CUDA_SM90 EF_CUDA_VIRTUAL_SM(EF_CUDA_SM90)"
	.elftype	@"ET_EXEC"


//--------------------- .nv.info                  --------------------------
	.section	.nv.info,"",@"SHT_CUDA_INFO"
	.align	4


	//----- nvinfo : EIATTR_REGCOUNT
	.align		4
        /*0000*/ 	.byte	0x04, 0x2f
        /*0002*/ 	.short	(.L_2 - .L_1)
	.align		4
.L_1:
        /*0004*/ 	.word	index@(triton_poi_fused_convolution_softplus_2)
        /*0008*/ 	.word	0x00000015


	//----- nvinfo : EIATTR_MIN_STACK_SIZE
	.align		4
.L_2:
        /*000c*/ 	.byte	0x04, 0x12
        /*000e*/ 	.short	(.L_4 - .L_3)
	.align		4
.L_3:
        /*0010*/ 	.word	index@(triton_poi_fused_convolution_softplus_2)
        /*0014*/ 	.word	0x00000000


	//----- nvinfo : EIATTR_FRAME_SIZE
	.align		4
.L_4:
        /*0018*/ 	.byte	0x04, 0x11
        /*001a*/ 	.short	(.L_6 - .L_5)
	.align		4
.L_5:
        /*001c*/ 	.word	index@(triton_poi_fused_convolution_softplus_2)
        /*0020*/ 	.word	0x00000000


	//----- nvinfo : EIATTR_MIN_STACK_SIZE
	.align		4
.L_6:
        /*0024*/ 	.byte	0x04, 0x12
        /*0026*/ 	.short	(.L_8 - .L_7)
	.align		4
.L_7:
        /*0028*/ 	.word	index@(triton_poi_fused_convolution_softplus_2)
        /*002c*/ 	.word	0x00000000
.L_8:


//--------------------- .nv.info.triton_poi_fused_convolution_softplus_2 --------------------------
	.section	.nv.info.triton_poi_fused_convolution_softplus_2,"",@"SHT_CUDA_INFO"
	.sectionflags	@""
	.align	4


	//----- nvinfo : EIATTR_CUDA_API_VERSION
	.align		4
        /*0000*/ 	.byte	0x04, 0x37
        /*0002*/ 	.short	(.L_10 - .L_9)
.L_9:
        /*0004*/ 	.word	0x0000007c


	//----- nvinfo : EIATTR_KPARAM_INFO
	.align		4
.L_10:
        /*0008*/ 	.byte	0x04, 0x17
        /*000a*/ 	.short	(.L_12 - .L_11)
.L_11:
        /*000c*/ 	.word	0x00000000
        /*0010*/ 	.short	0x0004
        /*0012*/ 	.short	0x001c
        /*0014*/ 	.byte	0x00, 0xf0, 0x11, 0x00


	//----- nvinfo : EIATTR_KPARAM_INFO
	.align		4
.L_12:
        /*0018*/ 	.byte	0x04, 0x17
        /*001a*/ 	.short	(.L_14 - .L_13)
.L_13:
        /*001c*/ 	.word	0x00000000
        /*0020*/ 	.short	0x0003
        /*0022*/ 	.short	0x0018
        /*0024*/ 	.byte	0x00, 0xf0, 0x11, 0x00


	//----- nvinfo : EIATTR_KPARAM_INFO
	.align		4
.L_14:
        /*0028*/ 	.byte	0x04, 0x17
        /*002a*/ 	.short	(.L_16 - .L_15)
.L_15:
        /*002c*/ 	.word	0x00000000
        /*0030*/ 	.short	0x0002
        /*0032*/ 	.short	0x0010
        /*0034*/ 	.byte	0x00, 0xf4, 0x21, 0x00


	//----- nvinfo : EIATTR_KPARAM_INFO
	.align		4
.L_16:
        /*0038*/ 	.byte	0x04, 0x17
        /*003a*/ 	.short	(.L_18 - .L_17)
.L_17:
        /*003c*/ 	.word	0x00000000
        /*0040*/ 	.short	0x0001
        /*0042*/ 	.short	0x0008
        /*0044*/ 	.byte	0x00, 0xf4, 0x21, 0x00


	//----- nvinfo : EIATTR_KPARAM_INFO
	.align		4
.L_18:
        /*0048*/ 	.byte	0x04, 0x17
        /*004a*/ 	.short	(.L_20 - .L_19)
.L_19:
        /*004c*/ 	.word	0x00000000
        /*0050*/ 	.short	0x0000
        /*0052*/ 	.short	0x0000
        /*0054*/ 	.byte	0x00, 0xf4, 0x21, 0x00


	//----- nvinfo : EIATTR_SPARSE_MMA_MASK
	.align		4
.L_20:
        /*0058*/ 	.byte	0x03, 0x50
        /*005a*/ 	.short	0x0000


	//----- nvinfo : EIATTR_MAXREG_COUNT
	.align		4
        /*005c*/ 	.byte	0x03, 0x1b
        /*005e*/ 	.short	0x00ff


	//----- nvinfo : EIATTR_EXIT_INSTR_OFFSETS
	.align		4
        /*0060*/ 	.byte	0x04, 0x1c
        /*0062*/ 	.short	(.L_22 - .L_21)


	//   ....[0]....
.L_21:
        /*0064*/ 	.word	0x000007c0


	//   ....[1]....
        /*0068*/ 	.word	0x00000890


	//----- nvinfo : EIATTR_REQNTID
	.align		4
.L_22:
        /*006c*/ 	.byte	0x04, 0x10
        /*006e*/ 	.short	(.L_24 - .L_23)
.L_23:
        /*0070*/ 	.word	0x00000080
        /*0074*/ 	.word	0x00000001
        /*0078*/ 	.word	0x00000001


	//----- nvinfo : EIATTR_CRS_STACK_SIZE
	.align		4
.L_24:
        /*007c*/ 	.byte	0x04, 0x1e
        /*007e*/ 	.short	(.L_26 - .L_25)
.L_25:
        /*0080*/ 	.word	0x00000000


	//----- nvinfo : EIATTR_CBANK_PARAM_SIZE
	.align		4
.L_26:
        /*0084*/ 	.byte	0x03, 0x19
        /*0086*/ 	.short	0x0020


	//----- nvinfo : EIATTR_PARAM_CBANK
	.align		4
        /*0088*/ 	.byte	0x04, 0x0a
        /*008a*/ 	.short	(.L_28 - .L_27)
	.align		4
.L_27:
        /*008c*/ 	.word	index@(.nv.constant0.triton_poi_fused_convolution_softplus_2)
        /*0090*/ 	.short	0x0210
        /*0092*/ 	.short	0x0020


	//----- nvinfo : EIATTR_SW_WAR
	.align		4
.L_28:
        /*0094*/ 	.byte	0x04, 0x36
        /*0096*/ 	.short	(.L_30 - .L_29)
.L_29:
        /*0098*/ 	.word	0x00000008
.L_30:


//--------------------- .nv.callgraph             --------------------------
	.section	.nv.callgraph,"",@"SHT_CUDA_CALLGRAPH"
	.align	4
	.sectionentsize	8
	.align		4
        /*0000*/ 	.word	0x00000000
	.align		4
        /*0004*/ 	.word	0xffffffff
	.align		4
        /*0008*/ 	.word	0x00000000
	.align		4
        /*000c*/ 	.word	0xfffffffe
	.align		4
        /*0010*/ 	.word	0x00000000
	.align		4
        /*0014*/ 	.word	0xfffffffd
	.align		4
        /*0018*/ 	.word	0x00000000
	.align		4
        /*001c*/ 	.word	0xfffffffc


//--------------------- .nv.constant4             --------------------------
	.section	.nv.constant4,"a",@progbits
	.align	8
	.align		8
.nv.constant4:
        /*0000*/ 	.dword	_$_str


//--------------------- .text.triton_poi_fused_convolution_softplus_2 --------------------------
	.section	.text.triton_poi_fused_convolution_softplus_2,"ax",@progbits
	.sectionflags	@"SHF_BARRIERS=1"
	.align	128
        .global         triton_poi_fused_convolution_softplus_2
        .type           triton_poi_fused_convolution_softplus_2,@function
        .size           triton_poi_fused_convolution_softplus_2,(.L_x_5 - triton_poi_fused_convolution_softplus_2)
        .other          triton_poi_fused_convolution_softplus_2,@"STO_CUDA_ENTRY STV_DEFAULT"
triton_poi_fused_convolution_softplus_2:
.text.triton_poi_fused_convolution_softplus_2:
[----:B------:R-:W0:Y:S02]  /*0000*/  LDC R1, c[0x0][0x28] ;  /* 0x00000a00ff017b82 */ /* 0x000e240000000800 */
[----:B------:R-:W1:Y:S01]  /*0010*/  S2R R9, SR_CTAID.X ;  /* 0x0000000000097919 */ /* 0x000e620000002500 */
[----:B------:R-:W2:Y:S01]  /*0020*/  LDC.64 R12, c[0x0][0x218] ;  /* 0x00008600ff0c7b82 */ /* 0x000ea20000000a00 */
[----:B------:R-:W-:Y:S01]  /*0030*/  ULDC.64 UR6, c[0x0][0x208] ;  /* 0x0000820000067ab9 */ /* 0x000fe20000000a00 */
[----:B------:R-:W3:Y:S01]  /*0040*/  S2R R6, SR_TID.X ;  /* 0x0000000000067919 */ /* 0x000ee20000002100 */
[----:B------:R-:W4:Y:S05]  /*0050*/  S2R R7, SR_CTAID.Y ;  /* 0x0000000000077919 */ /* 0x000f2a0000002600 */
[----:B------:R-:W5:Y:S01]  /*0060*/  LDC.64 R4, c[0x0][0x210] ;  /* 0x00008400ff047b82 */ /* 0x000f620000000a00 */
[----:B-1----:R-:W-:Y:S01]  /*0070*/  IMAD.SHL.U32 R9, R9, 0x10, RZ ;  /* 0x0000001009097824 */ /* 0x002fe200078e00ff */
[----:B---3--:R-:W-:-:S02]  /*0080*/  SHF.R.U32.HI R8, RZ, 0x3, R6 ;  /* 0x00000003ff087819 */ /* 0x008fc40000011606 */
[----:B------:R-:W-:Y:S01]  /*0090*/  SHF.L.U32 R0, R6, 0x1, RZ ;  /* 0x0000000106007819 */ /* 0x000fe200000006ff */
[----:B----4-:R-:W-:Y:S01]  /*00a0*/  IMAD.SHL.U32 R7, R7, 0x10, RZ ;  /* 0x0000001007077824 */ /* 0x010fe200078e00ff */
[----:B------:R-:W-:Y:S02]  /*00b0*/  SGXT.U32 R8, R8, 0x4 ;  /* 0x000000040808781a */ /* 0x000fe40000000000 */
[----:B------:R-:W-:Y:S02]  /*00c0*/  LOP3.LUT R3, R9, 0xe, R0, 0xf8, !PT ;  /* 0x0000000e09037812 */ /* 0x000fe400078ef800 */
[----:B------:R-:W-:Y:S02]  /*00d0*/  LOP3.LUT R2, R7, R8, RZ, 0xfc, !PT ;  /* 0x0000000807027212 */ /* 0x000fe400078efcff */
[C---:B------:R-:W-:Y:S01]  /*00e0*/  ISETP.GE.AND P0, PT, R3.reuse, 0x10, PT ;  /* 0x000000100300780c */ /* 0x040fe20003f06270 */
[----:B--2---:R-:W-:Y:S01]  /*00f0*/  IMAD.WIDE R12, R3, 0x4, R12 ;  /* 0x00000004030c7825 */ /* 0x004fe200078e020c */
[----:B------:R-:W-:-:S02]  /*0100*/  LEA R11, R2, R3, 0x4 ;  /* 0x00000003020b7211 */ /* 0x000fc400078e20ff */
[----:B------:R-:W-:Y:S02]  /*0110*/  ISETP.LT.AND P1, PT, R2, 0x40, !P0 ;  /* 0x000000400200780c */ /* 0x000fe40004721270 */
[----:B------:R-:W-:Y:S01]  /*0120*/  CS2R R2, SRZ ;  /* 0x0000000000027805 */ /* 0x000fe2000001ff00 */
[----:B-----5:R-:W-:Y:S01]  /*0130*/  IMAD.WIDE R4, R11, 0x4, R4 ;  /* 0x000000040b047825 */ /* 0x020fe200078e0204 */
[----:B------:R-:W-:-:S06]  /*0140*/  CS2R R10, SRZ ;  /* 0x00000000000a7805 */ /* 0x000fcc000001ff00 */
[----:B------:R-:W2:Y:S04]  /*0150*/  @!P0 LDG.E.EL.64 R10, desc[UR6][R12.64] ;  /* 0x000000060c0a8981 */ /* 0x000ea8000c2e1b00 */
[----:B------:R-:W2:Y:S01]  /*0160*/  @P1 LDG.E.EL.64 R2, desc[UR6][R4.64] ;  /* 0x0000000604021981 */ /* 0x000ea2000c2e1b00 */
[----:B------:R-:W-:Y:S01]  /*0170*/  IMAD.MOV.U32 R17, RZ, RZ, 0x3e800000 ;  /* 0x3e800000ff117424 */ /* 0x000fe200078e00ff */
[----:B------:R-:W-:Y:S01]  /*0180*/  HFMA2.MMA R18, -RZ, RZ, 1.3056640625, -1.8671875 ;  /* 0x3d39bf78ff127435 */ /* 0x000fe200000001ff */
[----:B------:R-:W-:Y:S01]  /*0190*/  BSSY B0, `(.L_x_0) ;  /* 0x000003d000007945 */ /* 0x000fe20003800000 */
[----:B--2---:R-:W-:Y:S01]  /*01a0*/  FADD R2, R10, R2 ;  /* 0x000000020a027221 */ /* 0x004fe20000000000 */
[----:B------:R-:W-:-:S03]  /*01b0*/  FADD R3, R11, R3 ;  /* 0x000000030b037221 */ /* 0x000fc60000000000 */
[----:B------:R-:W-:Y:S01]  /*01c0*/  FMUL R14, R2, 1.4426950216293334961 ;  /* 0x3fb8aa3b020e7820 */ /* 0x000fe20000400000 */
[----:B------:R-:W-:-:S04]  /*01d0*/  FMUL R15, R3, 1.4426950216293334961 ;  /* 0x3fb8aa3b030f7820 */ /* 0x000fc80000400000 */
[----:B------:R-:W-:Y:S02]  /*01e0*/  FSETP.GEU.AND P0, PT, R14, -126, PT ;  /* 0xc2fc00000e00780b */ /* 0x000fe40003f0e000 */
[----:B------:R-:W-:-:S11]  /*01f0*/  FSETP.GEU.AND P2, PT, R15, -126, PT ;  /* 0xc2fc00000f00780b */ /* 0x000fd60003f4e000 */
[----:B------:R-:W-:Y:S02]  /*0200*/  @!P0 FMUL R14, R14, 0.5 ;  /* 0x3f0000000e0e8820 */ /* 0x000fe40000400000 */
[----:B------:R-:W-:Y:S02]  /*0210*/  @!P2 FMUL R15, R15, 0.5 ;  /* 0x3f0000000f0fa820 */ /* 0x000fe40000400000 */
[----:B------:R-:W1:Y:S08]  /*0220*/  MUFU.EX2 R10, R14 ;  /* 0x0000000e000a7308 */ /* 0x000e700000000800 */
[----:B------:R-:W2:Y:S01]  /*0230*/  MUFU.EX2 R11, R15 ;  /* 0x0000000f000b7308 */ /* 0x000ea20000000800 */
[----:B-1----:R-:W-:-:S04]  /*0240*/  @!P0 FMUL R10, R10, R10 ;  /* 0x0000000a0a0a8220 */ /* 0x002fc80000400000 */
[----:B------:R-:W-:Y:S01]  /*0250*/  FADD.FTZ.RZ R12, R10, 1 ;  /* 0x3f8000000a0c7421 */ /* 0x000fe2000001c000 */
[----:B--2---:R-:W-:-:S03]  /*0260*/  @!P2 FMUL R11, R11, R11 ;  /* 0x0000000b0b0ba220 */ /* 0x004fc60000400000 */
[----:B------:R-:W-:Y:S01]  /*0270*/  VIADD R12, R12, 0xc0c00000 ;  /* 0xc0c000000c0c7836 */ /* 0x000fe20000000000 */
[----:B------:R-:W-:Y:S01]  /*0280*/  ISETP.GE.U32.AND P2, PT, R10, 0x7f800000, PT ;  /* 0x7f8000000a00780c */ /* 0x000fe20003f46070 */
[C---:B------:R-:W-:Y:S01]  /*0290*/  FADD.FTZ.RZ R13, R11.reuse, 1 ;  /* 0x3f8000000b0d7421 */ /* 0x040fe2000001c000 */
[----:B------:R-:W-:-:S04]  /*02a0*/  ISETP.GE.U32.AND P0, PT, R11, 0x7f800000, PT ;  /* 0x7f8000000b00780c */ /* 0x000fc80003f06070 */
[----:B------:R-:W-:Y:S02]  /*02b0*/  IADD3 R16, R13, -0x3f400000, RZ ;  /* 0xc0c000000d107810 */ /* 0x000fe40007ffe0ff */
[----:B------:R-:W-:Y:S02]  /*02c0*/  LOP3.LUT R13, R12, 0xff800000, RZ, 0xc0, !PT ;  /* 0xff8000000c0d7812 */ /* 0x000fe400078ec0ff */
[----:B------:R-:W-:Y:S02]  /*02d0*/  LOP3.LUT R12, R16, 0xff800000, RZ, 0xc0, !PT ;  /* 0xff800000100c7812 */ /* 0x000fe400078ec0ff */
[----:B------:R-:W-:Y:S02]  /*02e0*/  IADD3 R14, -R13, 0x40800000, RZ ;  /* 0x408000000d0e7810 */ /* 0x000fe40007ffe1ff */
[----:B------:R-:W-:Y:S02]  /*02f0*/  IADD3 R16, -R12, 0x40800000, RZ ;  /* 0x408000000c107810 */ /* 0x000fe40007ffe1ff */
[----:B------:R-:W-:Y:S01]  /*0300*/  IADD3 R15, R10, -R13, RZ ;  /* 0x8000000d0a0f7210 */ /* 0x000fe20007ffe0ff */
[-C--:B------:R-:W-:Y:S01]  /*0310*/  FFMA.FTZ R14, R14, R17.reuse, -1 ;  /* 0xbf8000000e0e7423 */ /* 0x080fe20000010011 */
[----:B------:R-:W-:Y:S01]  /*0320*/  I2FP.F32.S32 R13, R13 ;  /* 0x0000000d000d7245 */ /* 0x000fe20000201400 */
[----:B------:R-:W-:Y:S01]  /*0330*/  FFMA.FTZ R17, R16, R17, -1 ;  /* 0xbf80000010117423 */ /* 0x000fe20000010011 */
[----:B------:R-:W-:-:S02]  /*0340*/  IMAD.IADD R16, R11, 0x1, -R12 ;  /* 0x000000010b107824 */ /* 0x000fc400078e0a0c */
[----:B------:R-:W-:Y:S01]  /*0350*/  FADD R15, R15, R14 ;  /* 0x0000000e0f0f7221 */ /* 0x000fe20000000000 */
[----:B------:R-:W-:Y:S01]  /*0360*/  I2FP.F32.S32 R12, R12 ;  /* 0x0000000c000c7245 */ /* 0x000fe20000201400 */
[----:B------:R-:W-:Y:S01]  /*0370*/  FMUL R13, R13, 1.1920928955078125e-07 ;  /* 0x340000000d0d7820 */ /* 0x000fe20000400000 */
[----:B------:R-:W-:Y:S01]  /*0380*/  FADD R14, R16, R17 ;  /* 0x00000011100e7221 */ /* 0x000fe20000000000 */
[CC--:B------:R-:W-:Y:S02]  /*0390*/  FFMA.FTZ R16, R15.reuse, -R18.reuse, 0.10546888411045074463 ;  /* 0x3dd800120f107423 */ /* 0x0c0fe40000010812 */
[----:B------:R-:W-:Y:S01]  /*03a0*/  FMUL R12, R12, 1.1920928955078125e-07 ;  /* 0x340000000c0c7820 */ /* 0x000fe20000400000 */
[----:B------:R-:W-:Y:S01]  /*03b0*/  FFMA.FTZ R17, R14, -R18, 0.10546888411045074463 ;  /* 0x3dd800120e117423 */ /* 0x000fe20000010812 */
[----:B------:R-:W-:-:S03]  /*03c0*/  FFMA.FTZ R16, R15, R16, -0.13229703903198242188 ;  /* 0xbe0778e00f107423 */ /* 0x000fc60000010010 */
[----:B------:R-:W-:Y:S01]  /*03d0*/  FFMA.FTZ R17, R14, R17, -0.13229703903198242188 ;  /* 0xbe0778e00e117423 */ /* 0x000fe20000010011 */
[----:B------:R-:W-:-:S03]  /*03e0*/  FFMA.FTZ R16, R15, R16, 0.14491446316242218018 ;  /* 0x3e1464750f107423 */ /* 0x000fc60000010010 */
[----:B------:R-:W-:Y:S01]  /*03f0*/  FFMA.FTZ R17, R14, R17, 0.14491446316242218018 ;  /* 0x3e1464750e117423 */ /* 0x000fe20000010011 */
[----:B------:R-:W-:-:S03]  /*0400*/  FFMA.FTZ R16, R15, R16, -0.16641564667224884033 ;  /* 0xbe2a68dd0f107423 */ /* 0x000fc60000010010 */
[----:B------:R-:W-:Y:S01]  /*0410*/  FFMA.FTZ R17, R14, R17, -0.16641564667224884033 ;  /* 0xbe2a68dd0e117423 */ /* 0x000fe20000010011 */
[----:B------:R-:W-:-:S03]  /*0420*/  FFMA.FTZ R16, R15, R16, 0.19988867640495300293 ;  /* 0x3e4caf9e0f107423 */ /* 0x000fc60000010010 */
[----:B------:R-:W-:Y:S01]  /*0430*/  FFMA.FTZ R17, R14, R17, 0.19988867640495300293 ;  /* 0x3e4caf9e0e117423 */ /* 0x000fe20000010011 */
[----:B------:R-:W-:-:S03]  /*0440*/  FFMA.FTZ R16, R15, R16, -0.25000196695327758789 ;  /* 0xbe8000420f107423 */ /* 0x000fc60000010010 */
[----:B------:R-:W-:Y:S01]  /*0450*/  FFMA.FTZ R17, R14, R17, -0.25000196695327758789 ;  /* 0xbe8000420e117423 */ /* 0x000fe20000010011 */
[----:B------:R-:W-:-:S03]  /*0460*/  FFMA.FTZ R16, R15, R16, 0.33333510160446166992 ;  /* 0x3eaaaae60f107423 */ /* 0x000fc60000010010 */
[----:B------:R-:W-:Y:S01]  /*0470*/  FFMA.FTZ R17, R14, R17, 0.33333510160446166992 ;  /* 0x3eaaaae60e117423 */ /* 0x000fe20000010011 */
[----:B------:R-:W-:-:S03]  /*0480*/  FFMA.FTZ R16, R15, R16, -0.5 ;  /* 0xbf0000000f107423 */ /* 0x000fc60000010010 */
[----:B------:R-:W-:Y:S01]  /*0490*/  FFMA.FTZ R17, R14, R17, -0.5 ;  /* 0xbf0000000e117423 */ /* 0x000fe20000010011 */
[----:B------:R-:W-:-:S03]  /*04a0*/  FMUL R16, R15, R16 ;  /* 0x000000100f107220 */ /* 0x000fc60000400000 */
[----:B------:R-:W-:Y:S01]  /*04b0*/  FMUL R17, R14, R17 ;  /* 0x000000110e117220 */ /* 0x000fe20000400000 */
[----:B------:R-:W-:-:S03]  /*04c0*/  FFMA.FTZ R16, R15, R16, R15 ;  /* 0x000000100f107223 */ /* 0x000fc6000001000f */
[----:B------:R-:W-:Y:S01]  /*04d0*/  FFMA.FTZ R17, R14, R17, R14 ;  /* 0x000000110e117223 */ /* 0x000fe2000001000e */
[----:B------:R-:W-:-:S03]  /*04e0*/  FFMA.FTZ R13, R13, 0.69314718246459960938, R16 ;  /* 0x3f3172180d0d7823 */ /* 0x000fc60000010010 */
[----:B------:R-:W-:Y:S01]  /*04f0*/  FFMA.FTZ R12, R12, 0.69314718246459960938, R17 ;  /* 0x3f3172180c0c7823 */ /* 0x000fe20000010011 */
[----:B------:R-:W-:Y:S06]  /*0500*/  @!P2 BRA `(.L_x_1) ;  /* 0x000000000014a947 */ /* 0x000fec0003800000 */
[C---:B------:R-:W-:Y:S02]  /*0510*/  ISETP.GE.AND P2, PT, R10.reuse, -0x407fffff, PT ;  /* 0xbf8000010a00780c */ /* 0x040fe40003f46270 */
[----:B------:R-:W-:-:S11]  /*0520*/  FSETP.NEU.AND P3, PT, R10, RZ, PT ;  /* 0x000000ff0a00720b */ /* 0x000fd60003f6d000 */
[----:B------:R-:W-:-:S04]  /*0530*/  @P2 IMAD.MOV.U32 R15, RZ, RZ, 0x7f800000 ;  /* 0x7f800000ff0f2424 */ /* 0x000fc800078e00ff */
[----:B------:R-:W-:-:S05]  /*0540*/  @P2 FFMA.FTZ R13, R10, R15, +INF ;  /* 0x7f8000000a0d2423 */ /* 0x000fca000001000f */
[----:B------:R-:W-:-:S07]  /*0550*/  FSEL R13, R13, -RZ, P3 ;  /* 0x800000ff0d0d7208 */ /* 0x000fce0001800000 */
.L_x_1:
[----:B------:R-:W-:Y:S05]  /*0560*/  BSYNC B0 ;  /* 0x0000000000007941 */ /* 0x000fea0003800000 */
.L_x_0:
[----:B------:R-:W-:Y:S04]  /*0570*/  BSSY B0, `(.L_x_2) ;  /* 0x0000007000007945 */ /* 0x000fe80003800000 */
[----:B------:R-:W-:Y:S05]  /*0580*/  @!P0 BRA `(.L_x_3) ;  /* 0x0000000000148947 */ /* 0x000fea0003800000 */
[C---:B------:R-:W-:Y:S02]  /*0590*/  ISETP.GE.AND P0, PT, R11.reuse, -0x407fffff, PT ;  /* 0xbf8000010b00780c */ /* 0x040fe40003f06270 */
[----:B------:R-:W-:-:S11]  /*05a0*/  FSETP.NEU.AND P2, PT, R11, RZ, PT ;  /* 0x000000ff0b00720b */ /* 0x000fd60003f4d000 */
[----:B------:R-:W-:-:S05]  /*05b0*/  @P0 MOV R10, 0x7f800000 ;  /* 0x7f800000000a0802 */ /* 0x000fca0000000f00 */
[----:B------:R-:W-:-:S05]  /*05c0*/  @P0 FFMA.FTZ R12, R11, R10, +INF ;  /* 0x7f8000000b0c0423 */ /* 0x000fca000001000a */
[----:B------:R-:W-:-:S07]  /*05d0*/  FSEL R12, R12, -RZ, P2 ;  /* 0x800000ff0c0c7208 */ /* 0x000fce0001000000 */
.L_x_3:
[----:B------:R-:W-:Y:S05]  /*05e0*/  BSYNC B0 ;  /* 0x0000000000007941 */ /* 0x000fea0003800000 */
.L_x_2:
[----:B------:R-:W1:Y:S08]  /*05f0*/  S2UR UR5, SR_CgaCtaId ;  /* 0x00000000000579c3 */ /* 0x000e700000008800 */
[----:B------:R-:W-:Y:S01]  /*0600*/  BAR.SYNC.DEFER_BLOCKING 0x0 ;  /* 0x0000000000007b1d */ /* 0x000fe20000010000 */
[----:B------:R-:W-:Y:S01]  /*0610*/  IMAD.SHL.U32 R6, R6, 0x20, RZ ;  /* 0x0000002006067824 */ /* 0x000fe200078e00ff */
[----:B------:R-:W-:-:S02]  /*0620*/  FSETP.GT.AND P2, PT, R2, 20, PT ;  /* 0x41a000000200780b */ /* 0x000fc40003f44000 */
[C---:B------:R-:W-:Y:S02]  /*0630*/  FSETP.GT.AND P3, PT, R3.reuse, 20, PT ;  /* 0x41a000000300780b */ /* 0x040fe40003f64000 */
[----:B------:R-:W-:Y:S01]  /*0640*/  UMOV UR4, 0x400 ;  /* 0x0000040000047882 */ /* 0x000fe20000000000 */
[----:B------:R-:W-:Y:S02]  /*0650*/  LOP3.LUT R11, R6, 0xe0, RZ, 0xc0, !PT ;  /* 0x000000e0060b7812 */ /* 0x000fe400078ec0ff */
[----:B------:R-:W-:Y:S02]  /*0660*/  FSEL R12, R3, R12, P3 ;  /* 0x0000000c030c7208 */ /* 0x000fe40001800000 */
[C---:B------:R-:W-:Y:S02]  /*0670*/  LOP3.LUT R10, R11.reuse, 0x10, RZ, 0xfc, !PT ;  /* 0x000000100b0a7812 */ /* 0x040fe400078efcff */
[-C--:B------:R-:W-:Y:S02]  /*0680*/  LOP3.LUT R6, R11, R8.reuse, RZ, 0xfc, !PT ;  /* 0x000000080b067212 */ /* 0x080fe400078efcff */
[----:B------:R-:W-:-:S02]  /*0690*/  LOP3.LUT R8, R9, R8, RZ, 0xfc, !PT ;  /* 0x0000000809087212 */ /* 0x000fc400078efcff */
[----:B------:R-:W-:Y:S02]  /*06a0*/  LOP3.LUT R7, R7, 0xe, R0, 0xf8, !PT ;  /* 0x0000000e07077812 */ /* 0x000fe400078ef800 */
[----:B------:R-:W-:Y:S01]  /*06b0*/  ISETP.GE.AND P0, PT, R8, 0x10, PT ;  /* 0x000000100800780c */ /* 0x000fe20003f06270 */
[----:B-1----:R-:W-:Y:S01]  /*06c0*/  UPRMT UR4, UR5, 0x654, UR4 ;  /* 0x0000065405047896 */ /* 0x002fe20008000004 */
[----:B------:R1:W-:Y:S02]  /*06d0*/  @P1 STG.E.64 desc[UR6][R4.64], R2 ;  /* 0x0000000204001986 */ /* 0x0003e4000c101b06 */
[----:B------:R-:W-:-:S03]  /*06e0*/  ISETP.LT.AND P0, PT, R7, 0x40, !P0 ;  /* 0x000000400700780c */ /* 0x000fc60004701270 */
[----:B------:R-:W-:Y:S02]  /*06f0*/  LEA.HI R11, R11, UR4, RZ, 0x1f ;  /* 0x000000040b0b7c11 */ /* 0x000fe4000f8ff8ff */
[----:B------:R-:W-:Y:S02]  /*0700*/  LEA.HI R15, R10, UR4, RZ, 0x1f ;  /* 0x000000040a0f7c11 */ /* 0x000fe4000f8ff8ff */
[----:B------:R-:W-:Y:S02]  /*0710*/  LEA R11, R6, R11, 0x2 ;  /* 0x0000000b060b7211 */ /* 0x000fe400078e10ff */
[----:B------:R-:W-:Y:S01]  /*0720*/  FSEL R10, R2, R13, P2 ;  /* 0x0000000d020a7208 */ /* 0x000fe20001000000 */
[----:B------:R-:W-:Y:S01]  /*0730*/  IMAD R15, R6, 0x4, R15 ;  /* 0x00000004060f7824 */ /* 0x000fe200078e020f */
[----:B------:R-:W-:Y:S02]  /*0740*/  SHF.R.U32.HI R6, RZ, 0x1, R0 ;  /* 0x00000001ff067819 */ /* 0x000fe40000011600 */
[----:B------:R-:W-:Y:S01]  /*0750*/  LOP3.LUT R0, R0, 0xfe, RZ, 0xc0, !PT ;  /* 0x000000fe00007812 */ /* 0x000fe200078ec0ff */
[----:B------:R1:W-:Y:S01]  /*0760*/  STS [R11], R10 ;  /* 0x0000000a0b007388 */ /* 0x0003e20000000800 */
[----:B------:R-:W-:-:S03]  /*0770*/  LOP3.LUT R6, R6, 0x78, RZ, 0xc0, !PT ;  /* 0x0000007806067812 */ /* 0x000fc600078ec0ff */
[----:B------:R1:W-:Y:S01]  /*0780*/  STS [R15+0x40], R12 ;  /* 0x0000400c0f007388 */ /* 0x0003e20000000800 */
[----:B------:R-:W-:-:S05]  /*0790*/  IADD3 R9, R6, UR4, RZ ;  /* 0x0000000406097c10 */ /* 0x000fca000fffe0ff */
[----:B------:R-:W-:Y:S01]  /*07a0*/  IMAD R9, R0, 0x4, R9 ;  /* 0x0000000400097824 */ /* 0x000fe200078e0209 */
[----:B------:R-:W-:Y:S06]  /*07b0*/  BAR.SYNC.DEFER_BLOCKING 0x0 ;  /* 0x0000000000007b1d */ /* 0x000fec0000010000 */
[----:B-1----:R-:W-:Y:S05]  /*07c0*/  @!P0 EXIT ;  /* 0x000000000000894d */ /* 0x002fea0003800000 */
[----:B------:R-:W0:Y:S01]  /*07d0*/  LDS.64 R10, [R9] ;  /* 0x00000000090a7984 */ /* 0x000e220000000a00 */
[----:B------:R-:W-:Y:S01]  /*07e0*/  SHF.R.S32.HI R0, RZ, 0x1f, R7 ;  /* 0x0000001fff007819 */ /* 0x000fe20000011407 */
[----:B------:R-:W1:Y:S03]  /*07f0*/  LDC.64 R2, c[0x0][0x220] ;  /* 0x00008800ff027b82 */ /* 0x000e660000000a00 */
[----:B------:R-:W-:-:S04]  /*0800*/  LEA.HI R0, R0, R7, RZ, 0x4 ;  /* 0x0000000700007211 */ /* 0x000fc800078f20ff */
[C---:B------:R-:W-:Y:S01]  /*0810*/  LOP3.LUT R4, R0.reuse, 0xfffffff0, RZ, 0xc0, !PT ;  /* 0xfffffff000047812 */ /* 0x040fe200078ec0ff */
[----:B------:R-:W-:-:S03]  /*0820*/  IMAD.SHL.U32 R0, R0, 0x10, RZ ;  /* 0x0000001000007824 */ /* 0x000fc600078e00ff */
[----:B------:R-:W-:Y:S02]  /*0830*/  IADD3 R7, R7, -R4, RZ ;  /* 0x8000000407077210 */ /* 0x000fe40007ffe0ff */
[----:B------:R-:W-:Y:S02]  /*0840*/  LOP3.LUT R0, R0, 0xffffff00, RZ, 0xc0, !PT ;  /* 0xffffff0000007812 */ /* 0x000fe400078ec0ff */
[----:B------:R-:W-:-:S05]  /*0850*/  LEA R7, R8, R7, 0x4 ;  /* 0x0000000708077211 */ /* 0x000fca00078e20ff */
[----:B------:R-:W-:-:S04]  /*0860*/  IMAD.IADD R7, R7, 0x1, R0 ;  /* 0x0000000107077824 */ /* 0x000fc800078e0200 */
[----:B-1----:R-:W-:-:S05]  /*0870*/  IMAD.WIDE R2, R7, 0x4, R2 ;  /* 0x0000000407027825 */ /* 0x002fca00078e0202 */
[----:B0-----:R-:W-:Y:S01]  /*0880*/  STG.E.64 desc[UR6][R2.64], R10 ;  /* 0x0000000a02007986 */ /* 0x001fe2000c101b06 */
[----:B------:R-:W-:Y:S05]  /*0890*/  EXIT ;  /* 0x000000000000794d */ /* 0x000fea0003800000 */
.L_x_4:
[----:B------:R-:W-:-:S00]  /*08a0*/  BRA `(.L_x_4) ;  /* 0xfffffffc00fc7947 */ /* 0x000fc0000383ffff */
[----:B------:R-:W-:-:S00]  /*08b0*/  NOP ;  /* 0x0000000000007918 */ /* 0x000fc00000000000 */
        /* <DEDUP_REMOVED lines=12> */
.L_x_5:


//--------------------- .nv.global.init           --------------------------
	.section	.nv.global.init,"aw",@progbits
.nv.global.init:
	.type		_$_str,@object
	.size		_$_str,(.L_0 - _$_str)
_$_str:
        /*0000*/ 	.byte	0x5f, 0x5f, 0x43, 0x55, 0x44, 0x41, 0x5f, 0x46, 0x54, 0x5a, 0x00
.L_0:


//--------------------- .nv.shared.triton_poi_fused_convolution_softplus_2 --------------------------
	.section	.nv.shared.triton_poi_fused_convolution_softplus_2,"aw",@nobits
	.sectionflags	@""
	.align	16
	.zero		1024


//--------------------- .nv.constant0.triton_poi_fused_convolution_softplus_2 --------------------------
	.section	.nv.constant0.triton_poi_fused_convolution_softplus_2,"a",@progbits
	.sectionflags	@""
	.align	4
.nv.constant0.triton_poi_fused_convolution_softplus_2:
	.zero		560
